//
// Generated by NVIDIA NVVM Compiler
//
// Compiler Build ID: CL-36424714
// Cuda compilation tools, release 13.0, V13.0.88
// Based on NVVM 20.0.0
//

.version 9.0
.target sm_100
.address_size 64

	// .globl	_Z11sphereflakev
.extern .func  (.param .b32 func_retval0) vprintf
(
	.param .b64 vprintf_param_0,
	.param .b64 vprintf_param_1
)
;
.global .align 1 .b8 $str[50] = {98, 108, 111, 99, 107, 73, 100, 120, 32, 105, 115, 32, 40, 37, 100, 44, 32, 37, 100, 41, 44, 32, 116, 104, 114, 101, 97, 100, 73, 100, 120, 32, 105, 115, 58, 32, 40, 37, 100, 44, 32, 37, 100, 44, 32, 37, 100, 41, 10};

.visible .entry _Z11sphereflakev()
{
	.local .align 8 .b8 	__local_depot0[24];
	.reg .b64 	%SP;
	.reg .b64 	%SPL;
	.reg .b32 	%r<8>;
	.reg .b64 	%rd<5>;

	mov.u64 	%SPL, __local_depot0;
	cvta.local.u64 	%SP, %SPL;
	add.u64 	%rd1, %SP, 0;
	add.u64 	%rd2, %SPL, 0;
	mov.u32 	%r1, %ctaid.x;
	mov.u32 	%r2, %ctaid.y;
	mov.u32 	%r3, %tid.x;
	mov.u32 	%r4, %tid.y;
	mov.u32 	%r5, %tid.z;
	st.local.v2.u32 	[%rd2], {%r1, %r2};
	st.local.v2.u32 	[%rd2+8], {%r3, %r4};
	st.local.u32 	[%rd2+16], %r5;
	mov.u64 	%rd3, $str;
	cvta.global.u64 	%rd4, %rd3;
	{ // callseq 0, 0
	.param .b64 param0;
	st.param.b64 	[param0], %rd4;
	.param .b64 param1;
	st.param.b64 	[param1], %rd1;
	.param .b32 retval0;
	call.uni (retval0), 
	vprintf, 
	(
	param0, 
	param1
	);
	ld.param.b32 	%r6, [retval0];
	} // callseq 0
	ret;

}


// ===== COMPILED SASS (sm_100) =====

	.target	sm_100

	.elftype	@"ET_EXEC"


//--------------------- .note.nv.tkinfo           --------------------------
	.section	.note.nv.tkinfo,"",@"SHT_NOTE"
	.sectionflags	@"SHF_NOTE_NV_TKINFO"
	.tkinfo
        /*0018*/ 	.word	0x00000002
        /*0030*/ 	.string	""
        /*0030*/ 	.string	"ptxas"
        /*0030*/ 	.string	"Cuda compilation tools, release 13.0, V13.0.88"
        /*0030*/ 	.string	"Build cuda_13.0.r13.0/compiler.36424714_0"
        /*0030*/ 	.string	"-arch sm_100 -m 64 "



//--------------------- .note.nv.cuinfo           --------------------------
	.section	.note.nv.cuinfo,"",@"SHT_NOTE"
	.sectionflags	@"SHF_NOTE_NV_CUINFO"
        /*0018*/ 	.short	0x0002
        /*001a*/ 	.short	0x0064
        /*001c*/ 	.short	0x0082
	.zero		2


//--------------------- .nv.info                  --------------------------
	.section	.nv.info,"",@"SHT_CUDA_INFO"
	.align	4


	//----- nvinfo : EIATTR_REGCOUNT
	.align		4
        /*0000*/ 	.byte	0x04, 0x2f
        /*0002*/ 	.short	(.L_2 - .L_1)
	.align		4
.L_1:
        /*0004*/ 	.word	index@(_Z11sphereflakev)
        /*0008*/ 	.word	0x00000018


	//----- nvinfo : EIATTR_FRAME_SIZE
	.align		4
.L_2:
        /*000c*/ 	.byte	0x04, 0x11
        /*000e*/ 	.short	(.L_4 - .L_3)
	.align		4
.L_3:
        /*0010*/ 	.word	index@(_Z11sphereflakev)
        /*0014*/ 	.word	0x00000018


	//----- nvinfo : EIATTR_MIN_STACK_SIZE
	.align		4
.L_4:
        /*0018*/ 	.byte	0x04, 0x12
        /*001a*/ 	.short	(.L_6 - .L_5)
	.align		4
.L_5:
        /*001c*/ 	.word	index@(_Z11sphereflakev)
        /*0020*/ 	.word	0x00000018
.L_6:


//--------------------- .nv.compat                --------------------------
	.section	.nv.compat,"",@"SHT_CUDA_COMPAT_INFO"
	.align	4
        /*0000*/ 	.byte	0x02, 0x09, 0x00, 0x00, 0x02, 0x02, 0x01, 0x00, 0x02, 0x05, 0x05, 0x00, 0x03, 0x07, 0x01, 0x01
        /*0010*/ 	.byte	0x02, 0x03, 0x00, 0x00, 0x02, 0x06, 0x01, 0x00, 0x04, 0x0b, 0x08, 0x00, 0x09, 0x00, 0x00, 0x00
        /*0020*/ 	.byte	0x00, 0x00, 0x00, 0x00


//--------------------- .nv.info._Z11sphereflakev --------------------------
	.section	.nv.info._Z11sphereflakev,"",@"SHT_CUDA_INFO"
	.sectionflags	@""
	.align	4


	//----- nvinfo : EIATTR_CUDA_API_VERSION
	.align		4
        /*0000*/ 	.byte	0x04, 0x37
        /*0002*/ 	.short	(.L_8 - .L_7)
.L_7:
        /*0004*/ 	.word	0x00000082


	//----- nvinfo : EIATTR_SPARSE_MMA_MASK
	.align		4
.L_8:
        /*0008*/ 	.byte	0x03, 0x50
        /*000a*/ 	.short	0x0000


	//----- nvinfo : EIATTR_MAXREG_COUNT
	.align		4
        /*000c*/ 	.byte	0x03, 0x1b
        /*000e*/ 	.short	0x00ff


	//----- nvinfo : EIATTR_EXTERNS
	.align		4
        /*0010*/ 	.byte	0x04, 0x0f
        /*0012*/ 	.short	(.L_10 - .L_9)


	//   ....[0]....
	.align		4
.L_9:
        /*0014*/ 	.word	index@(vprintf)


	//----- nvinfo : EIATTR_MERCURY_ISA_VERSION
	.align		4
.L_10:
        /*0018*/ 	.byte	0x03, 0x5f
        /*001a*/ 	.short	0x0101


	//----- nvinfo : EIATTR_VRC_CTA_INIT_COUNT
	.align		4
        /*001c*/ 	.byte	0x02, 0x4a
	.zero		1
	.zero		1


	//----- nvinfo : EIATTR_SYSCALL_OFFSETS
	.align		4
        /*0020*/ 	.byte	0x04, 0x46
        /*0022*/ 	.short	(.L_12 - .L_11)


	//   ....[0]....
.L_11:
        /*0024*/ 	.word	0x00000140


	//----- nvinfo : EIATTR_EXIT_INSTR_OFFSETS
	.align		4
.L_12:
        /*0028*/ 	.byte	0x04, 0x1c
        /*002a*/ 	.short	(.L_14 - .L_13)


	//   ....[0]....
.L_13:
        /*002c*/ 	.word	0x00000150


	//----- nvinfo : EIATTR_SW_WAR
	.align		4
.L_14:
        /*0030*/ 	.byte	0x04, 0x36
        /*0032*/ 	.short	(.L_16 - .L_15)
.L_15:
        /*0034*/ 	.word	0x00000008
.L_16:


//--------------------- .nv.callgraph             --------------------------
	.section	.nv.callgraph,"",@"SHT_CUDA_CALLGRAPH"
	.align	4
	.sectionentsize	8
	.align		4
        /*0000*/ 	.word	0x00000000
	.align		4
        /*0004*/ 	.word	0xffffffff
	.align		4
        /*0008*/ 	.word	index@(_Z11sphereflakev)
	.align		4
        /*000c*/ 	.word	index@(vprintf)
	.align		4
        /*0010*/ 	.word	0x00000000
	.align		4
        /*0014*/ 	.word	0xfffffffe
	.align		4
        /*0018*/ 	.word	0x00000000
	.align		4
        /*001c*/ 	.word	0xfffffffd
	.align		4
        /*0020*/ 	.word	0x00000000
	.align		4
        /*0024*/ 	.word	0xfffffffc


//--------------------- .nv.constant4             --------------------------
	.section	.nv.constant4,"a",@progbits
	.align	8
	.align		8
.nv.constant4:
        /*0000*/ 	.dword	vprintf
	.align		8
        /*0008*/ 	.dword	$str


//--------------------- .text._Z11sphereflakev    --------------------------
	.section	.text._Z11sphereflakev,"ax",@progbits
	.align	128
        .global         _Z11sphereflakev
        .type           _Z11sphereflakev,@function
        .size           _Z11sphereflakev,(.L_x_2 - _Z11sphereflakev)
        .other          _Z11sphereflakev,@"STO_CUDA_ENTRY STV_DEFAULT"
_Z11sphereflakev:
.text._Z11sphereflakev:
[----:B------:R-:W0:Y:S01]  /*0000*/  LDC R1, c[0x0][0x37c] ;  /* 0x0000df00ff017b82 */ /* 0x000e220000000800 */
[----:B------:R-:W1:Y:S01]  /*0010*/  S2R R8, SR_CTAID.X ;  /* 0x0000000000087919 */ /* 0x000e620000002500 */
[----:B0-----:R-:W-:Y:S01]  /*0020*/  VIADD R1, R1, 0xffffffe8 ;  /* 0xffffffe801017836 */ /* 0x001fe20000000000 */
[----:B------:R-:W-:Y:S01]  /*0030*/  MOV R0, 0x0 ;  /* 0x0000000000007802 */ /* 0x000fe20000000f00 */
[----:B------:R-:W0:Y:S01]  /*0040*/  LDCU UR4, c[0x0][0x2f8] ;  /* 0x00005f00ff0477ac */ /* 0x000e220008000800 */
[----:B------:R-:W1:Y:S03]  /*0050*/  S2R R9, SR_CTAID.Y ;  /* 0x0000000000097919 */ /* 0x000e660000002600 */
[----:B------:R2:W3:Y:S01]  /*0060*/  LDC.64 R2, c[0x4][R0] ;  /* 0x0100000000027b82 */ /* 0x0004e20000000a00 */
[----:B------:R-:W4:Y:S01]  /*0070*/  LDCU.64 UR6, c[0x4][0x8] ;  /* 0x01000100ff0677ac */ /* 0x000f220008000a00 */
[----:B------:R-:W5:Y:S01]  /*0080*/  S2R R10, SR_TID.X ;  /* 0x00000000000a7919 */ /* 0x000f620000002100 */
[----:B------:R-:W2:Y:S01]  /*0090*/  LDCU UR5, c[0x0][0x2fc] ;  /* 0x00005f80ff0577ac */ /* 0x000ea20008000800 */
[----:B------:R-:W5:Y:S01]  /*00a0*/  S2R R11, SR_TID.Y ;  /* 0x00000000000b7919 */ /* 0x000f620000002200 */
[----:B------:R-:W5:Y:S01]  /*00b0*/  S2R R12, SR_TID.Z ;  /* 0x00000000000c7919 */ /* 0x000f620000002300 */
[----:B0-----:R-:W-:Y:S01]  /*00c0*/  IADD3 R6, P0, PT, R1, UR4, RZ ;  /* 0x0000000401067c10 */ /* 0x001fe2000ff1e0ff */
[----:B----4-:R-:W-:Y:S01]  /*00d0*/  IMAD.U32 R4, RZ, RZ, UR6 ;  /* 0x00000006ff047e24 */ /* 0x010fe2000f8e00ff */
[----:B------:R-:W-:-:S03]  /*00e0*/  MOV R5, UR7 ;  /* 0x0000000700057c02 */ /* 0x000fc60008000f00 */
[----:B--2---:R-:W-:Y:S01]  /*00f0*/  IMAD.X R7, RZ, RZ, UR5, P0 ;  /* 0x00000005ff077e24 */ /* 0x004fe200080e06ff */
[----:B-1----:R0:W-:Y:S04]  /*0100*/  STL.64 [R1], R8 ;  /* 0x0000000801007387 */ /* 0x0021e80000100a00 */
[----:B-----5:R0:W-:Y:S04]  /*0110*/  STL.64 [R1+0x8], R10 ;  /* 0x0000080a01007387 */ /* 0x0201e80000100a00 */
[----:B------:R0:W-:Y:S02]  /*0120*/  STL [R1+0x10], R12 ;  /* 0x0000100c01007387 */ /* 0x0001e40000100800 */
[----:B------:R-:W-:-:S07]  /*0130*/  LEPC R20, `(.L_x_0) ;  /* 0x000000001014794e */ /* 0x000fce0000000000 */
[----:B0--3--:R-:W-:Y:S05]  /*0140*/  CALL.ABS.NOINC R2 ;  /* 0x0000000002007343 */ /* 0x009fea0003c00000 */
.L_x_0:
[----:B------:R-:W-:Y:S05]  /*0150*/  EXIT ;  /* 0x000000000000794d */ /* 0x000fea0003800000 */
.L_x_1:
[----:B------:R-:W-:-:S00]  /*0160*/  BRA `(.L_x_1) ;  /* 0xfffffffc00fc7947 */ /* 0x000fc0000383ffff */
[----:B------:R-:W-:-:S00]  /*0170*/  NOP ;  /* 0x0000000000007918 */ /* 0x000fc00000000000 */
        /* <DEDUP_REMOVED lines=8> */
.L_x_2:


//--------------------- .nv.global.init           --------------------------
	.section	.nv.global.init,"aw",@progbits
.nv.global.init:
	.type		$str,@object
	.size		$str,(.L_0 - $str)
$str:
        /*0000*/ 	.byte	0x62, 0x6c, 0x6f, 0x63, 0x6b, 0x49, 0x64, 0x78, 0x20, 0x69, 0x73, 0x20, 0x28, 0x25, 0x64, 0x2c
        /*0010*/ 	.byte	0x20, 0x25, 0x64, 0x29, 0x2c, 0x20, 0x74, 0x68, 0x72, 0x65, 0x61, 0x64, 0x49, 0x64, 0x78, 0x20
        /*0020*/ 	.byte	0x69, 0x73, 0x3a, 0x20, 0x28, 0x25, 0x64, 0x2c, 0x20, 0x25, 0x64, 0x2c, 0x20, 0x25, 0x64, 0x29
        /*0030*/ 	.byte	0x0a, 0x00
.L_0:


//--------------------- .nv.shared.reserved.0     --------------------------
	.section	.nv.shared.reserved.0,"aw",@nobits
	.weak		__nv_reservedSMEM_offset_0_alias
	.size		__nv_reservedSMEM_offset_0_alias, 0, 64
	.other		__nv_reservedSMEM_offset_0_alias,@"STO_CUDA_RESERVED_SHARED STV_DEFAULT"
__nv_reservedSMEM_offset_0_alias:
	.zero		0
	.zero		64


//--------------------- .nv.constant0._Z11sphereflakev --------------------------
	.section	.nv.constant0._Z11sphereflakev,"a",@progbits
	.sectionflags	@""
	.align	4
.nv.constant0._Z11sphereflakev:
	.zero		896


//--------------------- SYMBOLS --------------------------

	.type		.nv.reservedSmem.offset0,@object
	.size		.nv.reservedSmem.offset0,0x4
	.type		vprintf,@function
